//
// Generated by NVIDIA NVVM Compiler
//
// Compiler Build ID: CL-36424714
// Cuda compilation tools, release 13.0, V13.0.88
// Based on NVVM 20.0.0
//

.version 9.0
.target sm_100
.address_size 64

	// .globl	Run

.visible .entry Run(
	.param .u32 Run_param_0,
	.param .u64 .ptr .align 1 Run_param_1,
	.param .u64 .ptr .align 1 Run_param_2,
	.param .f32 Run_param_3
)
{
	.reg .pred 	%p<3>;
	.reg .b32 	%r<6>;
	.reg .b32 	%f<5>;
	.reg .b64 	%rd<8>;

	ld.param.u32 	%r2, [Run_param_0];
	ld.param.u64 	%rd1, [Run_param_1];
	ld.param.u64 	%rd2, [Run_param_2];
	ld.param.f32 	%f1, [Run_param_3];
	mov.u32 	%r3, %ctaid.x;
	mov.u32 	%r4, %ntid.x;
	mov.u32 	%r5, %tid.x;
	mad.lo.s32 	%r1, %r3, %r4, %r5;
	setp.ge.s32 	%p1, %r1, %r2;
	@%p1 bra 	$L__BB0_2;
	cvta.to.global.u64 	%rd3, %rd2;
	cvta.to.global.u64 	%rd4, %rd1;
	mul.wide.s32 	%rd5, %r1, 4;
	add.s64 	%rd6, %rd4, %rd5;
	ld.global.nc.f32 	%f2, [%rd6];
	setp.gt.f32 	%p2, %f2, 0f00000000;
	mul.f32 	%f3, %f1, %f2;
	selp.f32 	%f4, %f2, %f3, %p2;
	add.s64 	%rd7, %rd3, %rd5;
	st.global.f32 	[%rd7], %f4;
$L__BB0_2:
	ret;

}


// ===== COMPILED SASS (sm_100) =====

	.target	sm_100

	.elftype	@"ET_EXEC"


//--------------------- .note.nv.tkinfo           --------------------------
	.section	.note.nv.tkinfo,"",@"SHT_NOTE"
	.sectionflags	@"SHF_NOTE_NV_TKINFO"
	.tkinfo
        /*0018*/ 	.word	0x00000002
        /*0030*/ 	.string	""
        /*0030*/ 	.string	"ptxas"
        /*0030*/ 	.string	"Cuda compilation tools, release 13.0, V13.0.88"
        /*0030*/ 	.string	"Build cuda_13.0.r13.0/compiler.36424714_0"
        /*0030*/ 	.string	"-arch sm_100 -m 64 "



//--------------------- .note.nv.cuinfo           --------------------------
	.section	.note.nv.cuinfo,"",@"SHT_NOTE"
	.sectionflags	@"SHF_NOTE_NV_CUINFO"
        /*0018*/ 	.short	0x0002
        /*001a*/ 	.short	0x0064
        /*001c*/ 	.short	0x0082
	.zero		2


//--------------------- .nv.info                  --------------------------
	.section	.nv.info,"",@"SHT_CUDA_INFO"
	.align	4


	//----- nvinfo : EIATTR_REGCOUNT
	.align		4
        /*0000*/ 	.byte	0x04, 0x2f
        /*0002*/ 	.short	(.L_1 - .L_0)
	.align		4
.L_0:
        /*0004*/ 	.word	index@(Run)
        /*0008*/ 	.word	0x0000000c


	//----- nvinfo : EIATTR_FRAME_SIZE
	.align		4
.L_1:
        /*000c*/ 	.byte	0x04, 0x11
        /*000e*/ 	.short	(.L_3 - .L_2)
	.align		4
.L_2:
        /*0010*/ 	.word	index@(Run)
        /*0014*/ 	.word	0x00000000


	//----- nvinfo : EIATTR_MIN_STACK_SIZE
	.align		4
.L_3:
        /*0018*/ 	.byte	0x04, 0x12
        /*001a*/ 	.short	(.L_5 - .L_4)
	.align		4
.L_4:
        /*001c*/ 	.word	index@(Run)
        /*0020*/ 	.word	0x00000000
.L_5:


//--------------------- .nv.compat                --------------------------
	.section	.nv.compat,"",@"SHT_CUDA_COMPAT_INFO"
	.align	4
        /*0000*/ 	.byte	0x02, 0x09, 0x00, 0x00, 0x02, 0x02, 0x01, 0x00, 0x02, 0x05, 0x05, 0x00, 0x03, 0x07, 0x01, 0x01
        /*0010*/ 	.byte	0x02, 0x03, 0x00, 0x00, 0x02, 0x06, 0x01, 0x00, 0x04, 0x0b, 0x08, 0x00, 0x09, 0x00, 0x00, 0x00
        /*0020*/ 	.byte	0x00, 0x00, 0x00, 0x00


//--------------------- .nv.info.Run              --------------------------
	.section	.nv.info.Run,"",@"SHT_CUDA_INFO"
	.sectionflags	@""
	.align	4


	//----- nvinfo : EIATTR_CUDA_API_VERSION
	.align		4
        /*0000*/ 	.byte	0x04, 0x37
        /*0002*/ 	.short	(.L_7 - .L_6)
.L_6:
        /*0004*/ 	.word	0x00000082


	//----- nvinfo : EIATTR_KPARAM_INFO
	.align		4
.L_7:
        /*0008*/ 	.byte	0x04, 0x17
        /*000a*/ 	.short	(.L_9 - .L_8)
.L_8:
        /*000c*/ 	.word	0x00000000
        /*0010*/ 	.short	0x0003
        /*0012*/ 	.short	0x0018
        /*0014*/ 	.byte	0x00, 0xf0, 0x11, 0x00


	//----- nvinfo : EIATTR_KPARAM_INFO
	.align		4
.L_9:
        /*0018*/ 	.byte	0x04, 0x17
        /*001a*/ 	.short	(.L_11 - .L_10)
.L_10:
        /*001c*/ 	.word	0x00000000
        /*0020*/ 	.short	0x0002
        /*0022*/ 	.short	0x0010
        /*0024*/ 	.byte	0x00, 0xf5, 0x21, 0x00


	//----- nvinfo : EIATTR_KPARAM_INFO
	.align		4
.L_11:
        /*0028*/ 	.byte	0x04, 0x17
        /*002a*/ 	.short	(.L_13 - .L_12)
.L_12:
        /*002c*/ 	.word	0x00000000
        /*0030*/ 	.short	0x0001
        /*0032*/ 	.short	0x0008
        /*0034*/ 	.byte	0x00, 0xf5, 0x21, 0x00


	//----- nvinfo : EIATTR_KPARAM_INFO
	.align		4
.L_13:
        /*0038*/ 	.byte	0x04, 0x17
        /*003a*/ 	.short	(.L_15 - .L_14)
.L_14:
        /*003c*/ 	.word	0x00000000
        /*0040*/ 	.short	0x0000
        /*0042*/ 	.short	0x0000
        /*0044*/ 	.byte	0x00, 0xf0, 0x11, 0x00


	//----- nvinfo : EIATTR_SPARSE_MMA_MASK
	.align		4
.L_15:
        /*0048*/ 	.byte	0x03, 0x50
        /*004a*/ 	.short	0x0000


	//----- nvinfo : EIATTR_MAXREG_COUNT
	.align		4
        /*004c*/ 	.byte	0x03, 0x1b
        /*004e*/ 	.short	0x00ff


	//----- nvinfo : EIATTR_MERCURY_ISA_VERSION
	.align		4
        /*0050*/ 	.byte	0x03, 0x5f
        /*0052*/ 	.short	0x0101


	//----- nvinfo : EIATTR_VRC_CTA_INIT_COUNT
	.align		4
        /*0054*/ 	.byte	0x02, 0x4a
	.zero		1
	.zero		1


	//----- nvinfo : EIATTR_EXIT_INSTR_OFFSETS
	.align		4
        /*0058*/ 	.byte	0x04, 0x1c
        /*005a*/ 	.short	(.L_17 - .L_16)


	//   ....[0]....
.L_16:
        /*005c*/ 	.word	0x00000070


	//   ....[1]....
        /*0060*/ 	.word	0x00000120


	//----- nvinfo : EIATTR_CBANK_PARAM_SIZE
	.align		4
.L_17:
        /*0064*/ 	.byte	0x03, 0x19
        /*0066*/ 	.short	0x001c


	//----- nvinfo : EIATTR_PARAM_CBANK
	.align		4
        /*0068*/ 	.byte	0x04, 0x0a
        /*006a*/ 	.short	(.L_19 - .L_18)
	.align		4
.L_18:
        /*006c*/ 	.word	index@(.nv.constant0.Run)
        /*0070*/ 	.short	0x0380
        /*0072*/ 	.short	0x001c


	//----- nvinfo : EIATTR_SW_WAR
	.align		4
.L_19:
        /*0074*/ 	.byte	0x04, 0x36
        /*0076*/ 	.short	(.L_21 - .L_20)
.L_20:
        /*0078*/ 	.word	0x00000008
.L_21:


//--------------------- .nv.callgraph             --------------------------
	.section	.nv.callgraph,"",@"SHT_CUDA_CALLGRAPH"
	.align	4
	.sectionentsize	8
	.align		4
        /*0000*/ 	.word	0x00000000
	.align		4
        /*0004*/ 	.word	0xffffffff
	.align		4
        /*0008*/ 	.word	0x00000000
	.align		4
        /*000c*/ 	.word	0xfffffffe
	.align		4
        /*0010*/ 	.word	0x00000000
	.align		4
        /*0014*/ 	.word	0xfffffffd
	.align		4
        /*0018*/ 	.word	0x00000000
	.align		4
        /*001c*/ 	.word	0xfffffffc


//--------------------- .text.Run                 --------------------------
	.section	.text.Run,"ax",@progbits
	.align	128
        .global         Run
        .type           Run,@function
        .size           Run,(.L_x_1 - Run)
        .other          Run,@"STO_CUDA_ENTRY STV_DEFAULT"
Run:
.text.Run:
[----:B------:R-:W-:Y:S01]  /*0000*/  LDC R1, c[0x0][0x37c] ;  /* 0x0000df00ff017b82 */ /* 0x000fe20000000800 */
[----:B------:R-:W0:Y:S07]  /*0010*/  S2R R0, SR_TID.X ;  /* 0x0000000000007919 */ /* 0x000e2e0000002100 */
[----:B------:R-:W0:Y:S01]  /*0020*/  S2UR UR4, SR_CTAID.X ;  /* 0x00000000000479c3 */ /* 0x000e220000002500 */
[----:B------:R-:W1:Y:S07]  /*0030*/  LDCU UR5, c[0x0][0x380] ;  /* 0x00007000ff0577ac */ /* 0x000e6e0008000800 */
[----:B------:R-:W0:Y:S02]  /*0040*/  LDC R7, c[0x0][0x360] ;  /* 0x0000d800ff077b82 */ /* 0x000e240000000800 */
[----:B0-----:R-:W-:-:S05]  /*0050*/  IMAD R7, R7, UR4, R0 ;  /* 0x0000000407077c24 */ /* 0x001fca000f8e0200 */
[----:B-1----:R-:W-:-:S13]  /*0060*/  ISETP.GE.AND P0, PT, R7, UR5, PT ;  /* 0x0000000507007c0c */ /* 0x002fda000bf06270 */
[----:B------:R-:W-:Y:S05]  /*0070*/  @P0 EXIT ;  /* 0x000000000000094d */ /* 0x000fea0003800000 */
[----:B------:R-:W0:Y:S01]  /*0080*/  LDC.64 R2, c[0x0][0x388] ;  /* 0x0000e200ff027b82 */ /* 0x000e220000000a00 */
[----:B------:R-:W1:Y:S01]  /*0090*/  LDCU.64 UR4, c[0x0][0x358] ;  /* 0x00006b00ff0477ac */ /* 0x000e620008000a00 */
[----:B------:R-:W2:Y:S06]  /*00a0*/  LDCU UR6, c[0x0][0x398] ;  /* 0x00007300ff0677ac */ /* 0x000eac0008000800 */
[----:B------:R-:W3:Y:S01]  /*00b0*/  LDC.64 R4, c[0x0][0x390] ;  /* 0x0000e400ff047b82 */ /* 0x000ee20000000a00 */
[----:B0-----:R-:W-:-:S05]  /*00c0*/  IMAD.WIDE R2, R7, 0x4, R2 ;  /* 0x0000000407027825 */ /* 0x001fca00078e0202 */
[----:B-1----:R-:W4:Y:S01]  /*00d0*/  LDG.E.CONSTANT R9, desc[UR4][R2.64] ;  /* 0x0000000402097981 */ /* 0x002f22000c1e9900 */
[----:B---3--:R-:W-:Y:S01]  /*00e0*/  IMAD.WIDE R4, R7, 0x4, R4 ;  /* 0x0000000407047825 */ /* 0x008fe200078e0204 */
[----:B----4-:R-:W-:-:S13]  /*00f0*/  FSETP.GT.AND P0, PT, R9, RZ, PT ;  /* 0x000000ff0900720b */ /* 0x010fda0003f04000 */
[----:B--2---:R-:W-:-:S05]  /*0100*/  @!P0 FMUL R9, R9, UR6 ;  /* 0x0000000609098c20 */ /* 0x004fca0008400000 */
[----:B------:R-:W-:Y:S01]  /*0110*/  STG.E desc[UR4][R4.64], R9 ;  /* 0x0000000904007986 */ /* 0x000fe2000c101904 */
[----:B------:R-:W-:Y:S05]  /*0120*/  EXIT ;  /* 0x000000000000794d */ /* 0x000fea0003800000 */
.L_x_0:
[----:B------:R-:W-:-:S00]  /*0130*/  BRA `(.L_x_0) ;  /* 0xfffffffc00fc7947 */ /* 0x000fc0000383ffff */
[----:B------:R-:W-:-:S00]  /*0140*/  NOP ;  /* 0x0000000000007918 */ /* 0x000fc00000000000 */
        /* <DEDUP_REMOVED lines=11> */
.L_x_1:


//--------------------- .nv.shared.reserved.0     --------------------------
	.section	.nv.shared.reserved.0,"aw",@nobits
	.weak		__nv_reservedSMEM_offset_0_alias
	.size		__nv_reservedSMEM_offset_0_alias, 0, 64
	.other		__nv_reservedSMEM_offset_0_alias,@"STO_CUDA_RESERVED_SHARED STV_DEFAULT"
__nv_reservedSMEM_offset_0_alias:
	.zero		0
	.zero		64


//--------------------- .nv.constant0.Run         --------------------------
	.section	.nv.constant0.Run,"a",@progbits
	.sectionflags	@""
	.align	4
.nv.constant0.Run:
	.zero		924


//--------------------- SYMBOLS --------------------------

	.type		.nv.reservedSmem.offset0,@object
	.size		.nv.reservedSmem.offset0,0x4
